//
// Generated by NVIDIA NVVM Compiler
//
// Compiler Build ID: CL-36424714
// Cuda compilation tools, release 13.0, V13.0.88
// Based on NVVM 20.0.0
//

.version 9.0
.target sm_100
.address_size 64

	// .globl	_Z7CompareiPcPiS0_iii

.visible .entry _Z7CompareiPcPiS0_iii(
	.param .u32 _Z7CompareiPcPiS0_iii_param_0,
	.param .u64 .ptr .align 1 _Z7CompareiPcPiS0_iii_param_1,
	.param .u64 .ptr .align 1 _Z7CompareiPcPiS0_iii_param_2,
	.param .u64 .ptr .align 1 _Z7CompareiPcPiS0_iii_param_3,
	.param .u32 _Z7CompareiPcPiS0_iii_param_4,
	.param .u32 _Z7CompareiPcPiS0_iii_param_5,
	.param .u32 _Z7CompareiPcPiS0_iii_param_6
)
{
	.reg .pred 	%p<25>;
	.reg .b16 	%rs<13>;
	.reg .b32 	%r<39>;
	.reg .b64 	%rd<18>;

	ld.param.u32 	%r13, [_Z7CompareiPcPiS0_iii_param_0];
	ld.param.u64 	%rd6, [_Z7CompareiPcPiS0_iii_param_1];
	ld.param.u64 	%rd7, [_Z7CompareiPcPiS0_iii_param_2];
	ld.param.u64 	%rd8, [_Z7CompareiPcPiS0_iii_param_3];
	ld.param.u32 	%r16, [_Z7CompareiPcPiS0_iii_param_4];
	ld.param.u32 	%r14, [_Z7CompareiPcPiS0_iii_param_5];
	ld.param.u32 	%r15, [_Z7CompareiPcPiS0_iii_param_6];
	cvta.to.global.u64 	%rd1, %rd8;
	mov.u32 	%r17, %ntid.x;
	mov.u32 	%r18, %ctaid.x;
	mov.u32 	%r19, %tid.x;
	mad.lo.s32 	%r1, %r17, %r18, %r19;
	setp.ge.s32 	%p4, %r1, %r16;
	mul.wide.s32 	%rd9, %r1, 4;
	add.s64 	%rd2, %rd1, %rd9;
	mov.pred 	%p24, 0;
	@%p4 bra 	$L__BB0_2;
	ld.global.u32 	%r20, [%rd2];
	setp.eq.s32 	%p24, %r20, 0;
$L__BB0_2:
	setp.eq.s32 	%p5, %r1, %r13;
	not.pred 	%p6, %p24;
	or.pred  	%p7, %p5, %p6;
	@%p7 bra 	$L__BB0_13;
	setp.lt.s32 	%p8, %r14, 1;
	mov.b32 	%r38, 0;
	@%p8 bra 	$L__BB0_11;
	cvta.to.global.u64 	%rd3, %rd6;
	sub.s32 	%r23, %r1, %r13;
	mul.lo.s32 	%r2, %r14, %r23;
	mov.b32 	%r38, 0;
	cvt.s64.s32 	%rd11, %r2;
	mov.u32 	%r37, %r38;
$L__BB0_5:
	add.s32 	%r24, %r37, %r13;
	cvt.s64.s32 	%rd10, %r24;
	add.s64 	%rd4, %rd3, %rd10;
	ld.global.u8 	%rs1, [%rd4];
	add.s64 	%rd5, %rd4, %rd11;
	ld.global.u8 	%rs2, [%rd5];
	setp.ne.s16 	%p9, %rs1, %rs2;
	selp.u32 	%r25, 1, 0, %p9;
	add.s32 	%r38, %r38, %r25;
	setp.gt.s32 	%p10, %r38, %r15;
	@%p10 bra 	$L__BB0_11;
	ld.global.u8 	%rs3, [%rd4+1];
	ld.global.u8 	%rs4, [%rd5+1];
	setp.ne.s16 	%p11, %rs3, %rs4;
	selp.u32 	%r26, 1, 0, %p11;
	add.s32 	%r38, %r38, %r26;
	setp.gt.s32 	%p12, %r38, %r15;
	@%p12 bra 	$L__BB0_11;
	ld.global.u8 	%rs5, [%rd4+2];
	ld.global.u8 	%rs6, [%rd5+2];
	setp.ne.s16 	%p13, %rs5, %rs6;
	selp.u32 	%r27, 1, 0, %p13;
	add.s32 	%r38, %r38, %r27;
	setp.gt.s32 	%p14, %r38, %r15;
	@%p14 bra 	$L__BB0_11;
	ld.global.u8 	%rs7, [%rd4+3];
	ld.global.u8 	%rs8, [%rd5+3];
	setp.ne.s16 	%p15, %rs7, %rs8;
	selp.u32 	%r28, 1, 0, %p15;
	add.s32 	%r38, %r38, %r28;
	setp.gt.s32 	%p16, %r38, %r15;
	@%p16 bra 	$L__BB0_11;
	ld.global.u8 	%rs9, [%rd4+4];
	ld.global.u8 	%rs10, [%rd5+4];
	setp.ne.s16 	%p17, %rs9, %rs10;
	selp.u32 	%r29, 1, 0, %p17;
	add.s32 	%r38, %r38, %r29;
	setp.gt.s32 	%p18, %r38, %r15;
	@%p18 bra 	$L__BB0_11;
	ld.global.u8 	%rs11, [%rd4+5];
	ld.global.u8 	%rs12, [%rd5+5];
	setp.ne.s16 	%p19, %rs11, %rs12;
	selp.u32 	%r30, 1, 0, %p19;
	add.s32 	%r38, %r38, %r30;
	setp.le.s32 	%p20, %r38, %r15;
	add.s32 	%r37, %r37, 6;
	setp.lt.s32 	%p21, %r37, %r14;
	and.pred  	%p22, %p20, %p21;
	@%p22 bra 	$L__BB0_5;
$L__BB0_11:
	setp.ne.s32 	%p23, %r38, %r15;
	@%p23 bra 	$L__BB0_13;
	cvta.to.global.u64 	%rd12, %rd7;
	add.s64 	%rd14, %rd12, %rd9;
	ld.global.u32 	%r31, [%rd14];
	mul.wide.s32 	%rd15, %r13, 4;
	add.s64 	%rd16, %rd12, %rd15;
	ld.global.u32 	%r32, [%rd16];
	add.s32 	%r33, %r32, %r31;
	st.global.u32 	[%rd16], %r33;
	add.s64 	%rd17, %rd1, %rd15;
	mov.b32 	%r34, 2;
	st.global.u32 	[%rd17], %r34;
	mov.b32 	%r35, 1;
	st.global.u32 	[%rd2], %r35;
$L__BB0_13:
	ret;

}


// ===== COMPILED SASS (sm_100) =====

	.target	sm_100

	.elftype	@"ET_EXEC"


//--------------------- .note.nv.tkinfo           --------------------------
	.section	.note.nv.tkinfo,"",@"SHT_NOTE"
	.sectionflags	@"SHF_NOTE_NV_TKINFO"
	.tkinfo
        /*0018*/ 	.word	0x00000002
        /*0030*/ 	.string	""
        /*0030*/ 	.string	"ptxas"
        /*0030*/ 	.string	"Cuda compilation tools, release 13.0, V13.0.88"
        /*0030*/ 	.string	"Build cuda_13.0.r13.0/compiler.36424714_0"
        /*0030*/ 	.string	"-arch sm_100 -m 64 "



//--------------------- .note.nv.cuinfo           --------------------------
	.section	.note.nv.cuinfo,"",@"SHT_NOTE"
	.sectionflags	@"SHF_NOTE_NV_CUINFO"
        /*0018*/ 	.short	0x0002
        /*001a*/ 	.short	0x0064
        /*001c*/ 	.short	0x0082
	.zero		2


//--------------------- .nv.info                  --------------------------
	.section	.nv.info,"",@"SHT_CUDA_INFO"
	.align	4


	//----- nvinfo : EIATTR_REGCOUNT
	.align		4
        /*0000*/ 	.byte	0x04, 0x2f
        /*0002*/ 	.short	(.L_1 - .L_0)
	.align		4
.L_0:
        /*0004*/ 	.word	index@(_Z7CompareiPcPiS0_iii)
        /*0008*/ 	.word	0x00000012


	//----- nvinfo : EIATTR_FRAME_SIZE
	.align		4
.L_1:
        /*000c*/ 	.byte	0x04, 0x11
        /*000e*/ 	.short	(.L_3 - .L_2)
	.align		4
.L_2:
        /*0010*/ 	.word	index@(_Z7CompareiPcPiS0_iii)
        /*0014*/ 	.word	0x00000000


	//----- nvinfo : EIATTR_MIN_STACK_SIZE
	.align		4
.L_3:
        /*0018*/ 	.byte	0x04, 0x12
        /*001a*/ 	.short	(.L_5 - .L_4)
	.align		4
.L_4:
        /*001c*/ 	.word	index@(_Z7CompareiPcPiS0_iii)
        /*0020*/ 	.word	0x00000000
.L_5:


//--------------------- .nv.compat                --------------------------
	.section	.nv.compat,"",@"SHT_CUDA_COMPAT_INFO"
	.align	4
        /*0000*/ 	.byte	0x02, 0x09, 0x00, 0x00, 0x02, 0x02, 0x01, 0x00, 0x02, 0x05, 0x05, 0x00, 0x03, 0x07, 0x01, 0x01
        /*0010*/ 	.byte	0x02, 0x03, 0x00, 0x00, 0x02, 0x06, 0x01, 0x00, 0x04, 0x0b, 0x08, 0x00, 0x09, 0x00, 0x00, 0x00
        /*0020*/ 	.byte	0x00, 0x00, 0x00, 0x00


//--------------------- .nv.info._Z7CompareiPcPiS0_iii --------------------------
	.section	.nv.info._Z7CompareiPcPiS0_iii,"",@"SHT_CUDA_INFO"
	.sectionflags	@""
	.align	4


	//----- nvinfo : EIATTR_CUDA_API_VERSION
	.align		4
        /*0000*/ 	.byte	0x04, 0x37
        /*0002*/ 	.short	(.L_7 - .L_6)
.L_6:
        /*0004*/ 	.word	0x00000082


	//----- nvinfo : EIATTR_KPARAM_INFO
	.align		4
.L_7:
        /*0008*/ 	.byte	0x04, 0x17
        /*000a*/ 	.short	(.L_9 - .L_8)
.L_8:
        /*000c*/ 	.word	0x00000000
        /*0010*/ 	.short	0x0006
        /*0012*/ 	.short	0x0028
        /*0014*/ 	.byte	0x00, 0xf0, 0x11, 0x00


	//----- nvinfo : EIATTR_KPARAM_INFO
	.align		4
.L_9:
        /*0018*/ 	.byte	0x04, 0x17
        /*001a*/ 	.short	(.L_11 - .L_10)
.L_10:
        /*001c*/ 	.word	0x00000000
        /*0020*/ 	.short	0x0005
        /*0022*/ 	.short	0x0024
        /*0024*/ 	.byte	0x00, 0xf0, 0x11, 0x00


	//----- nvinfo : EIATTR_KPARAM_INFO
	.align		4
.L_11:
        /*0028*/ 	.byte	0x04, 0x17
        /*002a*/ 	.short	(.L_13 - .L_12)
.L_12:
        /*002c*/ 	.word	0x00000000
        /*0030*/ 	.short	0x0004
        /*0032*/ 	.short	0x0020
        /*0034*/ 	.byte	0x00, 0xf0, 0x11, 0x00


	//----- nvinfo : EIATTR_KPARAM_INFO
	.align		4
.L_13:
        /*0038*/ 	.byte	0x04, 0x17
        /*003a*/ 	.short	(.L_15 - .L_14)
.L_14:
        /*003c*/ 	.word	0x00000000
        /*0040*/ 	.short	0x0003
        /*0042*/ 	.short	0x0018
        /*0044*/ 	.byte	0x00, 0xf5, 0x21, 0x00


	//----- nvinfo : EIATTR_KPARAM_INFO
	.align		4
.L_15:
        /*0048*/ 	.byte	0x04, 0x17
        /*004a*/ 	.short	(.L_17 - .L_16)
.L_16:
        /*004c*/ 	.word	0x00000000
        /*0050*/ 	.short	0x0002
        /*0052*/ 	.short	0x0010
        /*0054*/ 	.byte	0x00, 0xf5, 0x21, 0x00


	//----- nvinfo : EIATTR_KPARAM_INFO
	.align		4
.L_17:
        /*0058*/ 	.byte	0x04, 0x17
        /*005a*/ 	.short	(.L_19 - .L_18)
.L_18:
        /*005c*/ 	.word	0x00000000
        /*0060*/ 	.short	0x0001
        /*0062*/ 	.short	0x0008
        /*0064*/ 	.byte	0x00, 0xf5, 0x21, 0x00


	//----- nvinfo : EIATTR_KPARAM_INFO
	.align		4
.L_19:
        /*0068*/ 	.byte	0x04, 0x17
        /*006a*/ 	.short	(.L_21 - .L_20)
.L_20:
        /*006c*/ 	.word	0x00000000
        /*0070*/ 	.short	0x0000
        /*0072*/ 	.short	0x0000
        /*0074*/ 	.byte	0x00, 0xf0, 0x11, 0x00


	//----- nvinfo : EIATTR_SPARSE_MMA_MASK
	.align		4
.L_21:
        /*0078*/ 	.byte	0x03, 0x50
        /*007a*/ 	.short	0x0000


	//----- nvinfo : EIATTR_MAXREG_COUNT
	.align		4
        /*007c*/ 	.byte	0x03, 0x1b
        /*007e*/ 	.short	0x00ff


	//----- nvinfo : EIATTR_MERCURY_ISA_VERSION
	.align		4
        /*0080*/ 	.byte	0x03, 0x5f
        /*0082*/ 	.short	0x0101


	//----- nvinfo : EIATTR_VRC_CTA_INIT_COUNT
	.align		4
        /*0084*/ 	.byte	0x02, 0x4a
	.zero		1
	.zero		1


	//----- nvinfo : EIATTR_EXIT_INSTR_OFFSETS
	.align		4
        /*0088*/ 	.byte	0x04, 0x1c
        /*008a*/ 	.short	(.L_23 - .L_22)


	//   ....[0]....
.L_22:
        /*008c*/ 	.word	0x00000130


	//   ....[1]....
        /*0090*/ 	.word	0x000005b0


	//   ....[2]....
        /*0094*/ 	.word	0x00000690


	//----- nvinfo : EIATTR_CRS_STACK_SIZE
	.align		4
.L_23:
        /*0098*/ 	.byte	0x04, 0x1e
        /*009a*/ 	.short	(.L_25 - .L_24)
.L_24:
        /*009c*/ 	.word	0x00000000


	//----- nvinfo : EIATTR_CBANK_PARAM_SIZE
	.align		4
.L_25:
        /*00a0*/ 	.byte	0x03, 0x19
        /*00a2*/ 	.short	0x002c


	//----- nvinfo : EIATTR_PARAM_CBANK
	.align		4
        /*00a4*/ 	.byte	0x04, 0x0a
        /*00a6*/ 	.short	(.L_27 - .L_26)
	.align		4
.L_26:
        /*00a8*/ 	.word	index@(.nv.constant0._Z7CompareiPcPiS0_iii)
        /*00ac*/ 	.short	0x0380
        /*00ae*/ 	.short	0x002c


	//----- nvinfo : EIATTR_SW_WAR
	.align		4
.L_27:
        /*00b0*/ 	.byte	0x04, 0x36
        /*00b2*/ 	.short	(.L_29 - .L_28)
.L_28:
        /*00b4*/ 	.word	0x00000008
.L_29:


//--------------------- .nv.callgraph             --------------------------
	.section	.nv.callgraph,"",@"SHT_CUDA_CALLGRAPH"
	.align	4
	.sectionentsize	8
	.align		4
        /*0000*/ 	.word	0x00000000
	.align		4
        /*0004*/ 	.word	0xffffffff
	.align		4
        /*0008*/ 	.word	0x00000000
	.align		4
        /*000c*/ 	.word	0xfffffffe
	.align		4
        /*0010*/ 	.word	0x00000000
	.align		4
        /*0014*/ 	.word	0xfffffffd
	.align		4
        /*0018*/ 	.word	0x00000000
	.align		4
        /*001c*/ 	.word	0xfffffffc


//--------------------- .text._Z7CompareiPcPiS0_iii --------------------------
	.section	.text._Z7CompareiPcPiS0_iii,"ax",@progbits
	.align	128
        .global         _Z7CompareiPcPiS0_iii
        .type           _Z7CompareiPcPiS0_iii,@function
        .size           _Z7CompareiPcPiS0_iii,(.L_x_6 - _Z7CompareiPcPiS0_iii)
        .other          _Z7CompareiPcPiS0_iii,@"STO_CUDA_ENTRY STV_DEFAULT"
_Z7CompareiPcPiS0_iii:
.text._Z7CompareiPcPiS0_iii:
[----:B------:R-:W-:Y:S01]  /*0000*/  LDC R1, c[0x0][0x37c] ;  /* 0x0000df00ff017b82 */ /* 0x000fe20000000800 */
[----:B------:R-:W0:Y:S01]  /*0010*/  S2R R9, SR_CTAID.X ;  /* 0x0000000000097919 */ /* 0x000e220000002500 */
[----:B------:R-:W0:Y:S06]  /*0020*/  LDCU UR4, c[0x0][0x360] ;  /* 0x00006c00ff0477ac */ /* 0x000e2c0008000800 */
[----:B------:R-:W1:Y:S01]  /*0030*/  LDC.64 R2, c[0x0][0x398] ;  /* 0x0000e600ff027b82 */ /* 0x000e620000000a00 */
[----:B------:R-:W-:Y:S01]  /*0040*/  BSSY.RECONVERGENT B0, `(.L_x_0) ;  /* 0x000000b000007945 */ /* 0x000fe20003800200 */
[----:B------:R-:W0:Y:S01]  /*0050*/  S2R R0, SR_TID.X ;  /* 0x0000000000007919 */ /* 0x000e220000002100 */
[----:B------:R-:W2:Y:S01]  /*0060*/  LDCU UR5, c[0x0][0x3a0] ;  /* 0x00007400ff0577ac */ /* 0x000ea20008000800 */
[----:B------:R-:W-:Y:S01]  /*0070*/  PLOP3.LUT P0, PT, PT, PT, PT, 0x8, 0x80 ;  /* 0x000000000080781c */ /* 0x000fe20003f0e170 */
[----:B0-----:R-:W-:-:S04]  /*0080*/  IMAD R9, R9, UR4, R0 ;  /* 0x0000000409097c24 */ /* 0x001fc8000f8e0200 */
[C---:B-1----:R-:W-:Y:S01]  /*0090*/  IMAD.WIDE R2, R9.reuse, 0x4, R2 ;  /* 0x0000000409027825 */ /* 0x042fe200078e0202 */
[----:B--2---:R-:W-:Y:S01]  /*00a0*/  ISETP.GE.AND P1, PT, R9, UR5, PT ;  /* 0x0000000509007c0c */ /* 0x004fe2000bf26270 */
[----:B------:R-:W0:-:S12]  /*00b0*/  LDCU.64 UR4, c[0x0][0x358] ;  /* 0x00006b00ff0477ac */ /* 0x000e180008000a00 */
[----:B------:R-:W-:Y:S05]  /*00c0*/  @P1 BRA `(.L_x_1) ;  /* 0x0000000000081947 */ /* 0x000fea0003800000 */
[----:B0-----:R-:W2:Y:S02]  /*00d0*/  LDG.E R0, desc[UR4][R2.64] ;  /* 0x0000000402007981 */ /* 0x001ea4000c1e1900 */
[----:B--2---:R-:W-:-:S13]  /*00e0*/  ISETP.EQ.AND P0, PT, R0, RZ, PT ;  /* 0x000000ff0000720c */ /* 0x004fda0003f02270 */
.L_x_1:
[----:B0-----:R-:W-:Y:S05]  /*00f0*/  BSYNC.RECONVERGENT B0 ;  /* 0x0000000000007941 */ /* 0x001fea0003800200 */
.L_x_0:
[----:B------:R-:W0:Y:S02]  /*0100*/  LDCU UR6, c[0x0][0x380] ;  /* 0x00007000ff0677ac */ /* 0x000e240008000800 */
[----:B0-----:R-:W-:-:S05]  /*0110*/  IMAD.U32 R0, RZ, RZ, UR6 ;  /* 0x00000006ff007e24 */ /* 0x001fca000f8e00ff */
[----:B------:R-:W-:-:S13]  /*0120*/  ISETP.EQ.OR P0, PT, R9, R0, !P0 ;  /* 0x000000000900720c */ /* 0x000fda0004702670 */
[----:B------:R-:W-:Y:S05]  /*0130*/  @P0 EXIT ;  /* 0x000000000000094d */ /* 0x000fea0003800000 */
[----:B------:R-:W0:Y:S01]  /*0140*/  LDCU UR6, c[0x0][0x3a4] ;  /* 0x00007480ff0677ac */ /* 0x000e220008000800 */
[----:B------:R-:W-:Y:S01]  /*0150*/  IMAD.MOV.U32 R10, RZ, RZ, RZ ;  /* 0x000000ffff0a7224 */ /* 0x000fe200078e00ff */
[----:B0-----:R-:W-:-:S09]  /*0160*/  UISETP.GE.AND UP0, UPT, UR6, 0x1, UPT ;  /* 0x000000010600788c */ /* 0x001fd2000bf06270 */
[----:B------:R-:W-:Y:S05]  /*0170*/  BRA.U !UP0, `(.L_x_2) ;  /* 0x0000000508047547 */ /* 0x000fea000b800000 */
[----:B------:R-:W0:Y:S01]  /*0180*/  LDC R8, c[0x0][0x3a8] ;  /* 0x0000ea00ff087b82 */ /* 0x000e220000000800 */
[----:B------:R-:W-:Y:S01]  /*0190*/  IMAD.IADD R13, R9, 0x1, -R0 ;  /* 0x00000001090d7824 */ /* 0x000fe200078e0a00 */
[----:B------:R-:W-:Y:S01]  /*01a0*/  BSSY.RECONVERGENT B0, `(.L_x_2) ;  /* 0x000003e000007945 */ /* 0x000fe20003800200 */
[----:B------:R-:W-:Y:S01]  /*01b0*/  CS2R R10, SRZ ;  /* 0x00000000000a7805 */ /* 0x000fe2000001ff00 */
[----:B------:R-:W1:Y:S01]  /*01c0*/  LDCU UR10, c[0x0][0x380] ;  /* 0x00007000ff0a77ac */ /* 0x000e620008000800 */
[----:B------:R-:W-:Y:S01]  /*01d0*/  IMAD R13, R13, UR6, RZ ;  /* 0x000000060d0d7c24 */ /* 0x000fe2000f8e02ff */
[----:B------:R-:W2:Y:S01]  /*01e0*/  LDCU UR7, c[0x0][0x3a4] ;  /* 0x00007480ff0777ac */ /* 0x000ea20008000800 */
[----:B------:R-:W3:Y:S05]  /*01f0*/  LDCU.64 UR8, c[0x0][0x388] ;  /* 0x00007100ff0877ac */ /* 0x000eea0008000a00 */
.L_x_4:
[----:B-1----:R-:W-:-:S05]  /*0200*/  IMAD.U32 R0, RZ, RZ, UR10 ;  /* 0x0000000aff007e24 */ /* 0x002fca000f8e00ff */
[----:B------:R-:W-:-:S04]  /*0210*/  IADD3 R4, PT, PT, R11, R0, RZ ;  /* 0x000000000b047210 */ /* 0x000fc80007ffe0ff */
[----:B---3--:R-:W-:-:S04]  /*0220*/  IADD3 R6, P0, PT, R4, UR8, RZ ;  /* 0x0000000804067c10 */ /* 0x008fc8000ff1e0ff */
[----:B------:R-:W-:Y:S02]  /*0230*/  LEA.HI.X.SX32 R7, R4, UR9, 0x1, P0 ;  /* 0x0000000904077c11 */ /* 0x000fe400080f0eff */
[----:B------:R-:W-:-:S03]  /*0240*/  IADD3 R4, P0, PT, R13, R6, RZ ;  /* 0x000000060d047210 */ /* 0x000fc60007f1e0ff */
[----:B------:R-:W3:Y:S01]  /*0250*/  LDG.E.U8 R12, desc[UR4][R6.64] ;  /* 0x00000004060c7981 */ /* 0x000ee2000c1e1100 */
[----:B------:R-:W-:-:S05]  /*0260*/  LEA.HI.X.SX32 R5, R13, R7, 0x1, P0 ;  /* 0x000000070d057211 */ /* 0x000fca00000f0eff */
[----:B------:R-:W3:Y:S02]  /*0270*/  LDG.E.U8 R15, desc[UR4][R4.64] ;  /* 0x00000004040f7981 */ /* 0x000ee4000c1e1100 */
[----:B---3--:R-:W-:Y:S01]  /*0280*/  ISETP.NE.AND P0, PT, R12, R15, PT ;  /* 0x0000000f0c00720c */ /* 0x008fe20003f05270 */
[----:B------:R-:W-:-:S12]  /*0290*/  VIADD R15, R10, 0x1 ;  /* 0x000000010a0f7836 */ /* 0x000fd80000000000 */
[----:B------:R-:W-:-:S05]  /*02a0*/  @!P0 IMAD.MOV R15, RZ, RZ, R10 ;  /* 0x000000ffff0f8224 */ /* 0x000fca00078e020a */
[----:B0-----:R-:W-:Y:S01]  /*02b0*/  ISETP.GT.AND P0, PT, R15, R8, PT ;  /* 0x000000080f00720c */ /* 0x001fe20003f04270 */
[----:B------:R-:W-:-:S12]  /*02c0*/  IMAD.MOV.U32 R10, RZ, RZ, R15 ;  /* 0x000000ffff0a7224 */ /* 0x000fd800078e000f */
[----:B------:R-:W-:Y:S05]  /*02d0*/  @P0 BRA `(.L_x_3) ;  /* 0x0000000000a80947 */ /* 0x000fea0003800000 */
[----:B------:R-:W3:Y:S04]  /*02e0*/  LDG.E.U8 R12, desc[UR4][R6.64+0x1] ;  /* 0x00000104060c7981 */ /* 0x000ee8000c1e1100 */
[----:B------:R-:W3:Y:S02]  /*02f0*/  LDG.E.U8 R15, desc[UR4][R4.64+0x1] ;  /* 0x00000104040f7981 */ /* 0x000ee4000c1e1100 */
[----:B---3--:R-:W-:Y:S02]  /*0300*/  ISETP.NE.AND P0, PT, R12, R15, PT ;  /* 0x0000000f0c00720c */ /* 0x008fe40003f05270 */
[----:B------:R-:W-:-:S11]  /*0310*/  IADD3 R15, PT, PT, R10, 0x1, RZ ;  /* 0x000000010a0f7810 */ /* 0x000fd60007ffe0ff */
[----:B------:R-:W-:-:S04]  /*0320*/  @!P0 IMAD.MOV R15, RZ, RZ, R10 ;  /* 0x000000ffff0f8224 */ /* 0x000fc800078e020a */
[----:B------:R-:W-:Y:S01]  /*0330*/  IMAD.MOV.U32 R10, RZ, RZ, R15 ;  /* 0x000000ffff0a7224 */ /* 0x000fe200078e000f */
[----:B------:R-:W-:-:S13]  /*0340*/  ISETP.GT.AND P0, PT, R15, R8, PT ;  /* 0x000000080f00720c */ /* 0x000fda0003f04270 */
[----:B------:R-:W-:Y:S05]  /*0350*/  @P0 BRA `(.L_x_3) ;  /* 0x0000000000880947 */ /* 0x000fea0003800000 */
[----:B------:R-:W3:Y:S04]  /*0360*/  LDG.E.U8 R12, desc[UR4][R6.64+0x2] ;  /* 0x00000204060c7981 */ /* 0x000ee8000c1e1100 */
[----:B------:R-:W3:Y:S02]  /*0370*/  LDG.E.U8 R15, desc[UR4][R4.64+0x2] ;  /* 0x00000204040f7981 */ /* 0x000ee4000c1e1100 */
[----:B---3--:R-:W-:Y:S01]  /*0380*/  ISETP.NE.AND P0, PT, R12, R15, PT ;  /* 0x0000000f0c00720c */ /* 0x008fe20003f05270 */
[----:B------:R-:W-:-:S12]  /*0390*/  VIADD R15, R10, 0x1 ;  /* 0x000000010a0f7836 */ /* 0x000fd80000000000 */
[----:B------:R-:W-:-:S04]  /*03a0*/  @!P0 IADD3 R15, PT, PT, R10, RZ, RZ ;  /* 0x000000ff0a0f8210 */ /* 0x000fc80007ffe0ff */
[----:B------:R-:W-:Y:S01]  /*03b0*/  ISETP.GT.AND P0, PT, R15, R8, PT ;  /* 0x000000080f00720c */ /* 0x000fe20003f04270 */
[----:B------:R-:W-:-:S12]  /*03c0*/  IMAD.MOV.U32 R10, RZ, RZ, R15 ;  /* 0x000000ffff0a7224 */ /* 0x000fd800078e000f */
[----:B------:R-:W-:Y:S05]  /*03d0*/  @P0 BRA `(.L_x_3) ;  /* 0x0000000000680947 */ /* 0x000fea0003800000 */
[----:B------:R-:W3:Y:S04]  /*03e0*/  LDG.E.U8 R12, desc[UR4][R6.64+0x3] ;  /* 0x00000304060c7981 */ /* 0x000ee8000c1e1100 */
[----:B------:R-:W3:Y:S02]  /*03f0*/  LDG.E.U8 R15, desc[UR4][R4.64+0x3] ;  /* 0x00000304040f7981 */ /* 0x000ee4000c1e1100 */
[----:B---3--:R-:W-:Y:S01]  /*0400*/  ISETP.NE.AND P0, PT, R12, R15, PT ;  /* 0x0000000f0c00720c */ /* 0x008fe20003f05270 */
[----:B------:R-:W-:-:S12]  /*0410*/  VIADD R15, R10, 0x1 ;  /* 0x000000010a0f7836 */ /* 0x000fd80000000000 */
[----:B------:R-:W-:-:S05]  /*0420*/  @!P0 IMAD.MOV R15, RZ, RZ, R10 ;  /* 0x000000ffff0f8224 */ /* 0x000fca00078e020a */
[----:B------:R-:W-:Y:S02]  /*0430*/  ISETP.GT.AND P0, PT, R15, R8, PT ;  /* 0x000000080f00720c */ /* 0x000fe40003f04270 */
[----:B------:R-:W-:-:S11]  /*0440*/  MOV R10, R15 ;  /* 0x0000000f000a7202 */ /* 0x000fd60000000f00 */
[----:B------:R-:W-:Y:S05]  /*0450*/  @P0 BRA `(.L_x_3) ;  /* 0x0000000000480947 */ /* 0x000fea0003800000 */
[----:B------:R-:W3:Y:S04]  /*0460*/  LDG.E.U8 R12, desc[UR4][R6.64+0x4] ;  /* 0x00000404060c7981 */ /* 0x000ee8000c1e1100 */
[----:B------:R-:W3:Y:S02]  /*0470*/  LDG.E.U8 R15, desc[UR4][R4.64+0x4] ;  /* 0x00000404040f7981 */ /* 0x000ee4000c1e1100 */
[----:B---3--:R-:W-:Y:S01]  /*0480*/  ISETP.NE.AND P0, PT, R12, R15, PT ;  /* 0x0000000f0c00720c */ /* 0x008fe20003f05270 */
[----:B------:R-:W-:-:S12]  /*0490*/  VIADD R15, R10, 0x1 ;  /* 0x000000010a0f7836 */ /* 0x000fd80000000000 */
[----:B------:R-:W-:-:S04]  /*04a0*/  @!P0 IMAD.MOV R15, RZ, RZ, R10 ;  /* 0x000000ffff0f8224 */ /* 0x000fc800078e020a */
[----:B------:R-:W-:Y:S01]  /*04b0*/  IMAD.MOV.U32 R10, RZ, RZ, R15 ;  /* 0x000000ffff0a7224 */ /* 0x000fe200078e000f */
[----:B------:R-:W-:-:S13]  /*04c0*/  ISETP.GT.AND P0, PT, R15, R8, PT ;  /* 0x000000080f00720c */ /* 0x000fda0003f04270 */
[----:B------:R-:W-:Y:S05]  /*04d0*/  @P0 BRA `(.L_x_3) ;  /* 0x0000000000280947 */ /* 0x000fea0003800000 */
[----:B------:R-:W3:Y:S04]  /*04e0*/  LDG.E.U8 R6, desc[UR4][R6.64+0x5] ;  /* 0x0000050406067981 */ /* 0x000ee8000c1e1100 */
[----:B------:R-:W3:Y:S01]  /*04f0*/  LDG.E.U8 R5, desc[UR4][R4.64+0x5] ;  /* 0x0000050404057981 */ /* 0x000ee2000c1e1100 */
[----:B------:R-:W-:Y:S01]  /*0500*/  IADD3 R15, PT, PT, R10, 0x1, RZ ;  /* 0x000000010a0f7810 */ /* 0x000fe20007ffe0ff */
[----:B------:R-:W-:Y:S01]  /*0510*/  VIADD R11, R11, 0x6 ;  /* 0x000000060b0b7836 */ /* 0x000fe20000000000 */
[----:B---3--:R-:W-:-:S13]  /*0520*/  ISETP.NE.AND P0, PT, R6, R5, PT ;  /* 0x000000050600720c */ /* 0x008fda0003f05270 */
[----:B------:R-:W-:Y:S01]  /*0530*/  @!P0 IMAD.MOV R15, RZ, RZ, R10 ;  /* 0x000000ffff0f8224 */ /* 0x000fe200078e020a */
[----:B--2---:R-:W-:-:S03]  /*0540*/  ISETP.GE.AND P0, PT, R11, UR7, PT ;  /* 0x000000070b007c0c */ /* 0x004fc6000bf06270 */
[----:B------:R-:W-:Y:S01]  /*0550*/  IMAD.MOV.U32 R10, RZ, RZ, R15 ;  /* 0x000000ffff0a7224 */ /* 0x000fe200078e000f */
[----:B------:R-:W-:-:S13]  /*0560*/  ISETP.LE.AND P1, PT, R15, R8, PT ;  /* 0x000000080f00720c */ /* 0x000fda0003f23270 */
[----:B------:R-:W-:Y:S05]  /*0570*/  @!P0 BRA P1, `(.L_x_4) ;  /* 0xfffffffc00208947 */ /* 0x000fea000083ffff */
.L_x_3:
[----:B--2---:R-:W-:Y:S05]  /*0580*/  BSYNC.RECONVERGENT B0 ;  /* 0x0000000000007941 */ /* 0x004fea0003800200 */
.L_x_2:
[----:B------:R-:W0:Y:S02]  /*0590*/  LDCU UR6, c[0x0][0x3a8] ;  /* 0x00007500ff0677ac */ /* 0x000e240008000800 */
[----:B0-----:R-:W-:-:S13]  /*05a0*/  ISETP.NE.AND P0, PT, R10, UR6, PT ;  /* 0x000000060a007c0c */ /* 0x001fda000bf05270 */
[----:B------:R-:W-:Y:S05]  /*05b0*/  @P0 EXIT ;  /* 0x000000000000094d */ /* 0x000fea0003800000 */
[----:B------:R-:W0:Y:S02]  /*05c0*/  LDC.64 R6, c[0x0][0x390] ;  /* 0x0000e400ff067b82 */ /* 0x000e240000000a00 */
[----:B0-----:R-:W-:-:S06]  /*05d0*/  IMAD.WIDE R4, R9, 0x4, R6 ;  /* 0x0000000409047825 */ /* 0x001fcc00078e0206 */
[----:B------:R-:W0:Y:S01]  /*05e0*/  LDC.64 R8, c[0x0][0x398] ;  /* 0x0000e600ff087b82 */ /* 0x000e220000000a00 */
[C---:B------:R-:W-:Y:S01]  /*05f0*/  IMAD.WIDE R6, R0.reuse, 0x4, R6 ;  /* 0x0000000400067825 */ /* 0x040fe200078e0206 */
[----:B------:R-:W2:Y:S04]  /*0600*/  LDG.E R4, desc[UR4][R4.64] ;  /* 0x0000000404047981 */ /* 0x000ea8000c1e1900 */
[----:B------:R-:W2:Y:S01]  /*0610*/  LDG.E R11, desc[UR4][R6.64] ;  /* 0x00000004060b7981 */ /* 0x000ea2000c1e1900 */
[----:B------:R-:W-:Y:S02]  /*0620*/  HFMA2 R13, -RZ, RZ, 0, 1.1920928955078125e-07 ;  /* 0x00000002ff0d7431 */ /* 0x000fe400000001ff */
[----:B------:R-:W-:Y:S02]  /*0630*/  IMAD.MOV.U32 R15, RZ, RZ, 0x1 ;  /* 0x00000001ff0f7424 */ /* 0x000fe400078e00ff */
[----:B0-----:R-:W-:-:S04]  /*0640*/  IMAD.WIDE R8, R0, 0x4, R8 ;  /* 0x0000000400087825 */ /* 0x001fc800078e0208 */
[----:B--2---:R-:W-:-:S05]  /*0650*/  IMAD.IADD R11, R4, 0x1, R11 ;  /* 0x00000001040b7824 */ /* 0x004fca00078e020b */
[----:B------:R-:W-:Y:S04]  /*0660*/  STG.E desc[UR4][R6.64], R11 ;  /* 0x0000000b06007986 */ /* 0x000fe8000c101904 */
[----:B------:R-:W-:Y:S04]  /*0670*/  STG.E desc[UR4][R8.64], R13 ;  /* 0x0000000d08007986 */ /* 0x000fe8000c101904 */
[----:B------:R-:W-:Y:S01]  /*0680*/  STG.E desc[UR4][R2.64], R15 ;  /* 0x0000000f02007986 */ /* 0x000fe2000c101904 */
[----:B------:R-:W-:Y:S05]  /*0690*/  EXIT ;  /* 0x000000000000794d */ /* 0x000fea0003800000 */
.L_x_5:
[----:B------:R-:W-:-:S00]  /*06a0*/  BRA `(.L_x_5) ;  /* 0xfffffffc00fc7947 */ /* 0x000fc0000383ffff */
[----:B------:R-:W-:-:S00]  /*06b0*/  NOP ;  /* 0x0000000000007918 */ /* 0x000fc00000000000 */
        /* <DEDUP_REMOVED lines=12> */
.L_x_6:


//--------------------- .nv.shared.reserved.0     --------------------------
	.section	.nv.shared.reserved.0,"aw",@nobits
	.weak		__nv_reservedSMEM_offset_0_alias
	.size		__nv_reservedSMEM_offset_0_alias, 0, 64
	.other		__nv_reservedSMEM_offset_0_alias,@"STO_CUDA_RESERVED_SHARED STV_DEFAULT"
__nv_reservedSMEM_offset_0_alias:
	.zero		0
	.zero		64


//--------------------- .nv.constant0._Z7CompareiPcPiS0_iii --------------------------
	.section	.nv.constant0._Z7CompareiPcPiS0_iii,"a",@progbits
	.sectionflags	@""
	.align	4
.nv.constant0._Z7CompareiPcPiS0_iii:
	.zero		940


//--------------------- SYMBOLS --------------------------

	.type		.nv.reservedSmem.offset0,@object
	.size		.nv.reservedSmem.offset0,0x4
